//
// Generated by NVIDIA NVVM Compiler
//
// Compiler Build ID: CL-36424714
// Cuda compilation tools, release 13.0, V13.0.88
// Based on NVVM 20.0.0
//

.version 9.0
.target sm_100
.address_size 64

	// .globl	_Z17print1DThreadInfov
.extern .func  (.param .b32 func_retval0) vprintf
(
	.param .b64 vprintf_param_0,
	.param .b64 vprintf_param_1
)
;
.global .align 1 .b8 $str[45] = {66, 108, 111, 99, 107, 32, 37, 100, 44, 32, 84, 104, 114, 101, 97, 100, 32, 37, 100, 32, 61, 62, 32, 71, 108, 111, 98, 97, 108, 32, 84, 104, 114, 101, 97, 100, 32, 73, 68, 58, 32, 37, 100, 10};
.global .align 1 .b8 $str$1[59] = {66, 108, 111, 99, 107, 40, 37, 100, 44, 37, 100, 41, 32, 84, 104, 114, 101, 97, 100, 40, 37, 100, 44, 37, 100, 41, 32, 61, 62, 32, 71, 108, 111, 98, 97, 108, 40, 37, 100, 44, 37, 100, 41, 32, 61, 62, 32, 76, 105, 110, 101, 97, 114, 58, 32, 37, 100, 10};
.global .align 1 .b8 $str$2[68] = {66, 108, 111, 99, 107, 40, 37, 100, 44, 37, 100, 44, 37, 100, 41, 32, 84, 104, 114, 101, 97, 100, 40, 37, 100, 44, 37, 100, 44, 37, 100, 41, 32, 61, 62, 32, 71, 108, 111, 98, 97, 108, 40, 37, 100, 44, 37, 100, 44, 37, 100, 41, 32, 61, 62, 32, 76, 105, 110, 101, 97, 114, 58, 32, 37, 100, 10};

.visible .entry _Z17print1DThreadInfov()
{
	.local .align 8 .b8 	__local_depot0[16];
	.reg .b64 	%SP;
	.reg .b64 	%SPL;
	.reg .pred 	%p<2>;
	.reg .b32 	%r<7>;
	.reg .b64 	%rd<5>;

	mov.u64 	%SPL, __local_depot0;
	cvta.local.u64 	%SP, %SPL;
	mov.u32 	%r1, %ctaid.x;
	mov.u32 	%r4, %ntid.x;
	mov.u32 	%r2, %tid.x;
	mad.lo.s32 	%r3, %r1, %r4, %r2;
	setp.gt.s32 	%p1, %r3, 9;
	@%p1 bra 	$L__BB0_2;
	add.u64 	%rd1, %SP, 0;
	add.u64 	%rd2, %SPL, 0;
	st.local.v2.u32 	[%rd2], {%r1, %r2};
	st.local.u32 	[%rd2+8], %r3;
	mov.u64 	%rd3, $str;
	cvta.global.u64 	%rd4, %rd3;
	{ // callseq 0, 0
	.param .b64 param0;
	st.param.b64 	[param0], %rd4;
	.param .b64 param1;
	st.param.b64 	[param1], %rd1;
	.param .b32 retval0;
	call.uni (retval0), 
	vprintf, 
	(
	param0, 
	param1
	);
	ld.param.b32 	%r5, [retval0];
	} // callseq 0
$L__BB0_2:
	ret;

}
	// .globl	_Z17print2DThreadInfov
.visible .entry _Z17print2DThreadInfov()
{
	.local .align 8 .b8 	__local_depot1[32];
	.reg .b64 	%SP;
	.reg .b64 	%SPL;
	.reg .pred 	%p<2>;
	.reg .b32 	%r<14>;
	.reg .b64 	%rd<5>;

	mov.u64 	%SPL, __local_depot1;
	cvta.local.u64 	%SP, %SPL;
	mov.u32 	%r1, %ctaid.x;
	mov.u32 	%r8, %ntid.x;
	mov.u32 	%r2, %tid.x;
	mad.lo.s32 	%r3, %r1, %r8, %r2;
	mov.u32 	%r4, %ctaid.y;
	mov.u32 	%r9, %ntid.y;
	mov.u32 	%r5, %tid.y;
	mad.lo.s32 	%r6, %r4, %r9, %r5;
	mov.u32 	%r10, %nctaid.x;
	mul.lo.s32 	%r11, %r10, %r8;
	mad.lo.s32 	%r7, %r11, %r6, %r3;
	setp.gt.s32 	%p1, %r7, 9;
	@%p1 bra 	$L__BB1_2;
	add.u64 	%rd1, %SP, 0;
	add.u64 	%rd2, %SPL, 0;
	st.local.v2.u32 	[%rd2], {%r1, %r4};
	st.local.v2.u32 	[%rd2+8], {%r2, %r5};
	st.local.v2.u32 	[%rd2+16], {%r3, %r6};
	st.local.u32 	[%rd2+24], %r7;
	mov.u64 	%rd3, $str$1;
	cvta.global.u64 	%rd4, %rd3;
	{ // callseq 1, 0
	.param .b64 param0;
	st.param.b64 	[param0], %rd4;
	.param .b64 param1;
	st.param.b64 	[param1], %rd1;
	.param .b32 retval0;
	call.uni (retval0), 
	vprintf, 
	(
	param0, 
	param1
	);
	ld.param.b32 	%r12, [retval0];
	} // callseq 1
$L__BB1_2:
	ret;

}
	// .globl	_Z17print3DThreadInfov
.visible .entry _Z17print3DThreadInfov()
{
	.local .align 8 .b8 	__local_depot2[40];
	.reg .b64 	%SP;
	.reg .b64 	%SPL;
	.reg .pred 	%p<2>;
	.reg .b32 	%r<21>;
	.reg .b64 	%rd<5>;

	mov.u64 	%SPL, __local_depot2;
	cvta.local.u64 	%SP, %SPL;
	mov.u32 	%r1, %ctaid.x;
	mov.u32 	%r11, %ntid.x;
	mov.u32 	%r2, %tid.x;
	mad.lo.s32 	%r3, %r1, %r11, %r2;
	mov.u32 	%r4, %ctaid.y;
	mov.u32 	%r12, %ntid.y;
	mov.u32 	%r5, %tid.y;
	mad.lo.s32 	%r6, %r4, %r12, %r5;
	mov.u32 	%r7, %ctaid.z;
	mov.u32 	%r13, %ntid.z;
	mov.u32 	%r8, %tid.z;
	mad.lo.s32 	%r9, %r7, %r13, %r8;
	mov.u32 	%r14, %nctaid.x;
	mul.lo.s32 	%r15, %r14, %r11;
	mov.u32 	%r16, %nctaid.y;
	mul.lo.s32 	%r17, %r16, %r12;
	mad.lo.s32 	%r18, %r17, %r9, %r6;
	mad.lo.s32 	%r10, %r15, %r18, %r3;
	setp.gt.s32 	%p1, %r10, 9;
	@%p1 bra 	$L__BB2_2;
	add.u64 	%rd1, %SP, 0;
	add.u64 	%rd2, %SPL, 0;
	st.local.v2.u32 	[%rd2], {%r1, %r4};
	st.local.v2.u32 	[%rd2+8], {%r7, %r2};
	st.local.v2.u32 	[%rd2+16], {%r5, %r8};
	st.local.v2.u32 	[%rd2+24], {%r3, %r6};
	st.local.v2.u32 	[%rd2+32], {%r9, %r10};
	mov.u64 	%rd3, $str$2;
	cvta.global.u64 	%rd4, %rd3;
	{ // callseq 2, 0
	.param .b64 param0;
	st.param.b64 	[param0], %rd4;
	.param .b64 param1;
	st.param.b64 	[param1], %rd1;
	.param .b32 retval0;
	call.uni (retval0), 
	vprintf, 
	(
	param0, 
	param1
	);
	ld.param.b32 	%r19, [retval0];
	} // callseq 2
$L__BB2_2:
	ret;

}
	// .globl	_Z9vectorAddPfS_S_i
.visible .entry _Z9vectorAddPfS_S_i(
	.param .u64 .ptr .align 1 _Z9vectorAddPfS_S_i_param_0,
	.param .u64 .ptr .align 1 _Z9vectorAddPfS_S_i_param_1,
	.param .u64 .ptr .align 1 _Z9vectorAddPfS_S_i_param_2,
	.param .u32 _Z9vectorAddPfS_S_i_param_3
)
{
	.reg .pred 	%p<2>;
	.reg .b32 	%r<6>;
	.reg .b32 	%f<4>;
	.reg .b64 	%rd<11>;

	ld.param.u64 	%rd1, [_Z9vectorAddPfS_S_i_param_0];
	ld.param.u64 	%rd2, [_Z9vectorAddPfS_S_i_param_1];
	ld.param.u64 	%rd3, [_Z9vectorAddPfS_S_i_param_2];
	ld.param.u32 	%r2, [_Z9vectorAddPfS_S_i_param_3];
	mov.u32 	%r3, %ctaid.x;
	mov.u32 	%r4, %ntid.x;
	mov.u32 	%r5, %tid.x;
	mad.lo.s32 	%r1, %r3, %r4, %r5;
	setp.ge.s32 	%p1, %r1, %r2;
	@%p1 bra 	$L__BB3_2;
	cvta.to.global.u64 	%rd4, %rd1;
	cvta.to.global.u64 	%rd5, %rd2;
	cvta.to.global.u64 	%rd6, %rd3;
	mul.wide.s32 	%rd7, %r1, 4;
	add.s64 	%rd8, %rd4, %rd7;
	ld.global.f32 	%f1, [%rd8];
	add.s64 	%rd9, %rd5, %rd7;
	ld.global.f32 	%f2, [%rd9];
	add.f32 	%f3, %f1, %f2;
	add.s64 	%rd10, %rd6, %rd7;
	st.global.f32 	[%rd10], %f3;
$L__BB3_2:
	ret;

}
	// .globl	_Z12threadIdQuizPi
.visible .entry _Z12threadIdQuizPi(
	.param .u64 .ptr .align 1 _Z12threadIdQuizPi_param_0
)
{
	.reg .pred 	%p<2>;
	.reg .b32 	%r<5>;
	.reg .b64 	%rd<5>;

	ld.param.u64 	%rd1, [_Z12threadIdQuizPi_param_0];
	mov.u32 	%r2, %ctaid.x;
	mov.u32 	%r3, %ntid.x;
	mov.u32 	%r4, %tid.x;
	mad.lo.s32 	%r1, %r2, %r3, %r4;
	setp.gt.s32 	%p1, %r1, 19;
	@%p1 bra 	$L__BB4_2;
	cvta.to.global.u64 	%rd2, %rd1;
	mul.wide.s32 	%rd3, %r1, 4;
	add.s64 	%rd4, %rd2, %rd3;
	st.global.u32 	[%rd4], %r1;
$L__BB4_2:
	ret;

}


// ===== COMPILED SASS (sm_100) =====

	.target	sm_100

	.elftype	@"ET_EXEC"


//--------------------- .note.nv.tkinfo           --------------------------
	.section	.note.nv.tkinfo,"",@"SHT_NOTE"
	.sectionflags	@"SHF_NOTE_NV_TKINFO"
	.tkinfo
        /*0018*/ 	.word	0x00000002
        /*0030*/ 	.string	""
        /*0030*/ 	.string	"ptxas"
        /*0030*/ 	.string	"Cuda compilation tools, release 13.0, V13.0.88"
        /*0030*/ 	.string	"Build cuda_13.0.r13.0/compiler.36424714_0"
        /*0030*/ 	.string	"-arch sm_100 -m 64 "



//--------------------- .note.nv.cuinfo           --------------------------
	.section	.note.nv.cuinfo,"",@"SHT_NOTE"
	.sectionflags	@"SHF_NOTE_NV_CUINFO"
        /*0018*/ 	.short	0x0002
        /*001a*/ 	.short	0x0064
        /*001c*/ 	.short	0x0082
	.zero		2


//--------------------- .nv.info                  --------------------------
	.section	.nv.info,"",@"SHT_CUDA_INFO"
	.align	4


	//----- nvinfo : EIATTR_REGCOUNT
	.align		4
        /*0000*/ 	.byte	0x04, 0x2f
        /*0002*/ 	.short	(.L_4 - .L_3)
	.align		4
.L_3:
        /*0004*/ 	.word	index@(_Z17print1DThreadInfov)
        /*0008*/ 	.word	0x00000018


	//----- nvinfo : EIATTR_FRAME_SIZE
	.align		4
.L_4:
        /*000c*/ 	.byte	0x04, 0x11
        /*000e*/ 	.short	(.L_6 - .L_5)
	.align		4
.L_5:
        /*0010*/ 	.word	index@(_Z17print1DThreadInfov)
        /*0014*/ 	.word	0x00000010


	//----- nvinfo : EIATTR_REGCOUNT
	.align		4
.L_6:
        /*0018*/ 	.byte	0x04, 0x2f
        /*001a*/ 	.short	(.L_8 - .L_7)
	.align		4
.L_7:
        /*001c*/ 	.word	index@(_Z17print2DThreadInfov)
        /*0020*/ 	.word	0x00000018


	//----- nvinfo : EIATTR_FRAME_SIZE
	.align		4
.L_8:
        /*0024*/ 	.byte	0x04, 0x11
        /*0026*/ 	.short	(.L_10 - .L_9)
	.align		4
.L_9:
        /*0028*/ 	.word	index@(_Z17print2DThreadInfov)
        /*002c*/ 	.word	0x00000020


	//----- nvinfo : EIATTR_REGCOUNT
	.align		4
.L_10:
        /*0030*/ 	.byte	0x04, 0x2f
        /*0032*/ 	.short	(.L_12 - .L_11)
	.align		4
.L_11:
        /*0034*/ 	.word	index@(_Z17print3DThreadInfov)
        /*0038*/ 	.word	0x00000018


	//----- nvinfo : EIATTR_FRAME_SIZE
	.align		4
.L_12:
        /*003c*/ 	.byte	0x04, 0x11
        /*003e*/ 	.short	(.L_14 - .L_13)
	.align		4
.L_13:
        /*0040*/ 	.word	index@(_Z17print3DThreadInfov)
        /*0044*/ 	.word	0x00000028


	//----- nvinfo : EIATTR_REGCOUNT
	.align		4
.L_14:
        /*0048*/ 	.byte	0x04, 0x2f
        /*004a*/ 	.short	(.L_16 - .L_15)
	.align		4
.L_15:
        /*004c*/ 	.word	index@(_Z9vectorAddPfS_S_i)
        /*0050*/ 	.word	0x0000000c


	//----- nvinfo : EIATTR_FRAME_SIZE
	.align		4
.L_16:
        /*0054*/ 	.byte	0x04, 0x11
        /*0056*/ 	.short	(.L_18 - .L_17)
	.align		4
.L_17:
        /*0058*/ 	.word	index@(_Z9vectorAddPfS_S_i)
        /*005c*/ 	.word	0x00000000


	//----- nvinfo : EIATTR_REGCOUNT
	.align		4
.L_18:
        /*0060*/ 	.byte	0x04, 0x2f
        /*0062*/ 	.short	(.L_20 - .L_19)
	.align		4
.L_19:
        /*0064*/ 	.word	index@(_Z12threadIdQuizPi)
        /*0068*/ 	.word	0x00000008


	//----- nvinfo : EIATTR_FRAME_SIZE
	.align		4
.L_20:
        /*006c*/ 	.byte	0x04, 0x11
        /*006e*/ 	.short	(.L_22 - .L_21)
	.align		4
.L_21:
        /*0070*/ 	.word	index@(_Z12threadIdQuizPi)
        /*0074*/ 	.word	0x00000000


	//----- nvinfo : EIATTR_MIN_STACK_SIZE
	.align		4
.L_22:
        /*0078*/ 	.byte	0x04, 0x12
        /*007a*/ 	.short	(.L_24 - .L_23)
	.align		4
.L_23:
        /*007c*/ 	.word	index@(_Z12threadIdQuizPi)
        /*0080*/ 	.word	0x00000000


	//----- nvinfo : EIATTR_MIN_STACK_SIZE
	.align		4
.L_24:
        /*0084*/ 	.byte	0x04, 0x12
        /*0086*/ 	.short	(.L_26 - .L_25)
	.align		4
.L_25:
        /*0088*/ 	.word	index@(_Z9vectorAddPfS_S_i)
        /*008c*/ 	.word	0x00000000


	//----- nvinfo : EIATTR_MIN_STACK_SIZE
	.align		4
.L_26:
        /*0090*/ 	.byte	0x04, 0x12
        /*0092*/ 	.short	(.L_28 - .L_27)
	.align		4
.L_27:
        /*0094*/ 	.word	index@(_Z17print3DThreadInfov)
        /*0098*/ 	.word	0x00000028


	//----- nvinfo : EIATTR_MIN_STACK_SIZE
	.align		4
.L_28:
        /*009c*/ 	.byte	0x04, 0x12
        /*009e*/ 	.short	(.L_30 - .L_29)
	.align		4
.L_29:
        /*00a0*/ 	.word	index@(_Z17print2DThreadInfov)
        /*00a4*/ 	.word	0x00000020


	//----- nvinfo : EIATTR_MIN_STACK_SIZE
	.align		4
.L_30:
        /*00a8*/ 	.byte	0x04, 0x12
        /*00aa*/ 	.short	(.L_32 - .L_31)
	.align		4
.L_31:
        /*00ac*/ 	.word	index@(_Z17print1DThreadInfov)
        /*00b0*/ 	.word	0x00000010
.L_32:


//--------------------- .nv.compat                --------------------------
	.section	.nv.compat,"",@"SHT_CUDA_COMPAT_INFO"
	.align	4
        /*0000*/ 	.byte	0x02, 0x09, 0x00, 0x00, 0x02, 0x02, 0x01, 0x00, 0x02, 0x05, 0x05, 0x00, 0x03, 0x07, 0x01, 0x01
        /*0010*/ 	.byte	0x02, 0x03, 0x00, 0x00, 0x02, 0x06, 0x01, 0x00, 0x04, 0x0b, 0x08, 0x00, 0x09, 0x00, 0x00, 0x00
        /*0020*/ 	.byte	0x00, 0x00, 0x00, 0x00


//--------------------- .nv.info._Z12threadIdQuizPi --------------------------
	.section	.nv.info._Z12threadIdQuizPi,"",@"SHT_CUDA_INFO"
	.sectionflags	@""
	.align	4


	//----- nvinfo : EIATTR_CUDA_API_VERSION
	.align		4
        /*0000*/ 	.byte	0x04, 0x37
        /*0002*/ 	.short	(.L_34 - .L_33)
.L_33:
        /*0004*/ 	.word	0x00000082


	//----- nvinfo : EIATTR_KPARAM_INFO
	.align		4
.L_34:
        /*0008*/ 	.byte	0x04, 0x17
        /*000a*/ 	.short	(.L_36 - .L_35)
.L_35:
        /*000c*/ 	.word	0x00000000
        /*0010*/ 	.short	0x0000
        /*0012*/ 	.short	0x0000
        /*0014*/ 	.byte	0x00, 0xf5, 0x21, 0x00


	//----- nvinfo : EIATTR_SPARSE_MMA_MASK
	.align		4
.L_36:
        /*0018*/ 	.byte	0x03, 0x50
        /*001a*/ 	.short	0x0000


	//----- nvinfo : EIATTR_MAXREG_COUNT
	.align		4
        /*001c*/ 	.byte	0x03, 0x1b
        /*001e*/ 	.short	0x00ff


	//----- nvinfo : EIATTR_MERCURY_ISA_VERSION
	.align		4
        /*0020*/ 	.byte	0x03, 0x5f
        /*0022*/ 	.short	0x0101


	//----- nvinfo : EIATTR_VRC_CTA_INIT_COUNT
	.align		4
        /*0024*/ 	.byte	0x02, 0x4a
	.zero		1
	.zero		1


	//----- nvinfo : EIATTR_EXIT_INSTR_OFFSETS
	.align		4
        /*0028*/ 	.byte	0x04, 0x1c
        /*002a*/ 	.short	(.L_38 - .L_37)


	//   ....[0]....
.L_37:
        /*002c*/ 	.word	0x00000060


	//   ....[1]....
        /*0030*/ 	.word	0x000000b0


	//----- nvinfo : EIATTR_CBANK_PARAM_SIZE
	.align		4
.L_38:
        /*0034*/ 	.byte	0x03, 0x19
        /*0036*/ 	.short	0x0008


	//----- nvinfo : EIATTR_PARAM_CBANK
	.align		4
        /*0038*/ 	.byte	0x04, 0x0a
        /*003a*/ 	.short	(.L_40 - .L_39)
	.align		4
.L_39:
        /*003c*/ 	.word	index@(.nv.constant0._Z12threadIdQuizPi)
        /*0040*/ 	.short	0x0380
        /*0042*/ 	.short	0x0008


	//----- nvinfo : EIATTR_SW_WAR
	.align		4
.L_40:
        /*0044*/ 	.byte	0x04, 0x36
        /*0046*/ 	.short	(.L_42 - .L_41)
.L_41:
        /*0048*/ 	.word	0x00000008
.L_42:


//--------------------- .nv.info._Z9vectorAddPfS_S_i --------------------------
	.section	.nv.info._Z9vectorAddPfS_S_i,"",@"SHT_CUDA_INFO"
	.sectionflags	@""
	.align	4


	//----- nvinfo : EIATTR_CUDA_API_VERSION
	.align		4
        /*0000*/ 	.byte	0x04, 0x37
        /*0002*/ 	.short	(.L_44 - .L_43)
.L_43:
        /*0004*/ 	.word	0x00000082


	//----- nvinfo : EIATTR_KPARAM_INFO
	.align		4
.L_44:
        /*0008*/ 	.byte	0x04, 0x17
        /*000a*/ 	.short	(.L_46 - .L_45)
.L_45:
        /*000c*/ 	.word	0x00000000
        /*0010*/ 	.short	0x0003
        /*0012*/ 	.short	0x0018
        /*0014*/ 	.byte	0x00, 0xf0, 0x11, 0x00


	//----- nvinfo : EIATTR_KPARAM_INFO
	.align		4
.L_46:
        /*0018*/ 	.byte	0x04, 0x17
        /*001a*/ 	.short	(.L_48 - .L_47)
.L_47:
        /*001c*/ 	.word	0x00000000
        /*0020*/ 	.short	0x0002
        /*0022*/ 	.short	0x0010
        /*0024*/ 	.byte	0x00, 0xf5, 0x21, 0x00


	//----- nvinfo : EIATTR_KPARAM_INFO
	.align		4
.L_48:
        /*0028*/ 	.byte	0x04, 0x17
        /*002a*/ 	.short	(.L_50 - .L_49)
.L_49:
        /*002c*/ 	.word	0x00000000
        /*0030*/ 	.short	0x0001
        /*0032*/ 	.short	0x0008
        /*0034*/ 	.byte	0x00, 0xf5, 0x21, 0x00


	//----- nvinfo : EIATTR_KPARAM_INFO
	.align		4
.L_50:
        /*0038*/ 	.byte	0x04, 0x17
        /*003a*/ 	.short	(.L_52 - .L_51)
.L_51:
        /*003c*/ 	.word	0x00000000
        /*0040*/ 	.short	0x0000
        /*0042*/ 	.short	0x0000
        /*0044*/ 	.byte	0x00, 0xf5, 0x21, 0x00


	//----- nvinfo : EIATTR_SPARSE_MMA_MASK
	.align		4
.L_52:
        /*0048*/ 	.byte	0x03, 0x50
        /*004a*/ 	.short	0x0000


	//----- nvinfo : EIATTR_MAXREG_COUNT
	.align		4
        /*004c*/ 	.byte	0x03, 0x1b
        /*004e*/ 	.short	0x00ff


	//----- nvinfo : EIATTR_MERCURY_ISA_VERSION
	.align		4
        /*0050*/ 	.byte	0x03, 0x5f
        /*0052*/ 	.short	0x0101


	//----- nvinfo : EIATTR_VRC_CTA_INIT_COUNT
	.align		4
        /*0054*/ 	.byte	0x02, 0x4a
	.zero		1
	.zero		1


	//----- nvinfo : EIATTR_EXIT_INSTR_OFFSETS
	.align		4
        /*0058*/ 	.byte	0x04, 0x1c
        /*005a*/ 	.short	(.L_54 - .L_53)


	//   ....[0]....
.L_53:
        /*005c*/ 	.word	0x00000070


	//   ....[1]....
        /*0060*/ 	.word	0x00000130


	//----- nvinfo : EIATTR_CBANK_PARAM_SIZE
	.align		4
.L_54:
        /*0064*/ 	.byte	0x03, 0x19
        /*0066*/ 	.short	0x001c


	//----- nvinfo : EIATTR_PARAM_CBANK
	.align		4
        /*0068*/ 	.byte	0x04, 0x0a
        /*006a*/ 	.short	(.L_56 - .L_55)
	.align		4
.L_55:
        /*006c*/ 	.word	index@(.nv.constant0._Z9vectorAddPfS_S_i)
        /*0070*/ 	.short	0x0380
        /*0072*/ 	.short	0x001c


	//----- nvinfo : EIATTR_SW_WAR
	.align		4
.L_56:
        /*0074*/ 	.byte	0x04, 0x36
        /*0076*/ 	.short	(.L_58 - .L_57)
.L_57:
        /*0078*/ 	.word	0x00000008
.L_58:


//--------------------- .nv.info._Z17print3DThreadInfov --------------------------
	.section	.nv.info._Z17print3DThreadInfov,"",@"SHT_CUDA_INFO"
	.sectionflags	@""
	.align	4


	//----- nvinfo : EIATTR_CUDA_API_VERSION
	.align		4
        /*0000*/ 	.byte	0x04, 0x37
        /*0002*/ 	.short	(.L_60 - .L_59)
.L_59:
        /*0004*/ 	.word	0x00000082


	//----- nvinfo : EIATTR_SPARSE_MMA_MASK
	.align		4
.L_60:
        /*0008*/ 	.byte	0x03, 0x50
        /*000a*/ 	.short	0x0000


	//----- nvinfo : EIATTR_MAXREG_COUNT
	.align		4
        /*000c*/ 	.byte	0x03, 0x1b
        /*000e*/ 	.short	0x00ff


	//----- nvinfo : EIATTR_EXTERNS
	.align		4
        /*0010*/ 	.byte	0x04, 0x0f
        /*0012*/ 	.short	(.L_62 - .L_61)


	//   ....[0]....
	.align		4
.L_61:
        /*0014*/ 	.word	index@(vprintf)


	//----- nvinfo : EIATTR_MERCURY_ISA_VERSION
	.align		4
.L_62:
        /*0018*/ 	.byte	0x03, 0x5f
        /*001a*/ 	.short	0x0101


	//----- nvinfo : EIATTR_VRC_CTA_INIT_COUNT
	.align		4
        /*001c*/ 	.byte	0x02, 0x4a
	.zero		1
	.zero		1


	//----- nvinfo : EIATTR_SYSCALL_OFFSETS
	.align		4
        /*0020*/ 	.byte	0x04, 0x46
        /*0022*/ 	.short	(.L_64 - .L_63)


	//   ....[0]....
.L_63:
        /*0024*/ 	.word	0x00000250


	//----- nvinfo : EIATTR_EXIT_INSTR_OFFSETS
	.align		4
.L_64:
        /*0028*/ 	.byte	0x04, 0x1c
        /*002a*/ 	.short	(.L_66 - .L_65)


	//   ....[0]....
.L_65:
        /*002c*/ 	.word	0x00000190


	//   ....[1]....
        /*0030*/ 	.word	0x00000260


	//----- nvinfo : EIATTR_CRS_STACK_SIZE
	.align		4
.L_66:
        /*0034*/ 	.byte	0x04, 0x1e
        /*0036*/ 	.short	(.L_68 - .L_67)
.L_67:
        /*0038*/ 	.word	0x00000000


	//----- nvinfo : EIATTR_SW_WAR
	.align		4
.L_68:
        /*003c*/ 	.byte	0x04, 0x36
        /*003e*/ 	.short	(.L_70 - .L_69)
.L_69:
        /*0040*/ 	.word	0x00000008
.L_70:


//--------------------- .nv.info._Z17print2DThreadInfov --------------------------
	.section	.nv.info._Z17print2DThreadInfov,"",@"SHT_CUDA_INFO"
	.sectionflags	@""
	.align	4


	//----- nvinfo : EIATTR_CUDA_API_VERSION
	.align		4
        /*0000*/ 	.byte	0x04, 0x37
        /*0002*/ 	.short	(.L_72 - .L_71)
.L_71:
        /*0004*/ 	.word	0x00000082


	//----- nvinfo : EIATTR_SPARSE_MMA_MASK
	.align		4
.L_72:
        /*0008*/ 	.byte	0x03, 0x50
        /*000a*/ 	.short	0x0000


	//----- nvinfo : EIATTR_MAXREG_COUNT
	.align		4
        /*000c*/ 	.byte	0x03, 0x1b
        /*000e*/ 	.short	0x00ff


	//----- nvinfo : EIATTR_EXTERNS
	.align		4
        /*0010*/ 	.byte	0x04, 0x0f
        /*0012*/ 	.short	(.L_74 - .L_73)


	//   ....[0]....
	.align		4
.L_73:
        /*0014*/ 	.word	index@(vprintf)


	//----- nvinfo : EIATTR_MERCURY_ISA_VERSION
	.align		4
.L_74:
        /*0018*/ 	.byte	0x03, 0x5f
        /*001a*/ 	.short	0x0101


	//----- nvinfo : EIATTR_VRC_CTA_INIT_COUNT
	.align		4
        /*001c*/ 	.byte	0x02, 0x4a
	.zero		1
	.zero		1


	//----- nvinfo : EIATTR_SYSCALL_OFFSETS
	.align		4
        /*0020*/ 	.byte	0x04, 0x46
        /*0022*/ 	.short	(.L_76 - .L_75)


	//   ....[0]....
.L_75:
        /*0024*/ 	.word	0x000001d0


	//----- nvinfo : EIATTR_EXIT_INSTR_OFFSETS
	.align		4
.L_76:
        /*0028*/ 	.byte	0x04, 0x1c
        /*002a*/ 	.short	(.L_78 - .L_77)


	//   ....[0]....
.L_77:
        /*002c*/ 	.word	0x00000120


	//   ....[1]....
        /*0030*/ 	.word	0x000001e0


	//----- nvinfo : EIATTR_CRS_STACK_SIZE
	.align		4
.L_78:
        /*0034*/ 	.byte	0x04, 0x1e
        /*0036*/ 	.short	(.L_80 - .L_79)
.L_79:
        /*0038*/ 	.word	0x00000000


	//----- nvinfo : EIATTR_SW_WAR
	.align		4
.L_80:
        /*003c*/ 	.byte	0x04, 0x36
        /*003e*/ 	.short	(.L_82 - .L_81)
.L_81:
        /*0040*/ 	.word	0x00000008
.L_82:


//--------------------- .nv.info._Z17print1DThreadInfov --------------------------
	.section	.nv.info._Z17print1DThreadInfov,"",@"SHT_CUDA_INFO"
	.sectionflags	@""
	.align	4


	//----- nvinfo : EIATTR_CUDA_API_VERSION
	.align		4
        /*0000*/ 	.byte	0x04, 0x37
        /*0002*/ 	.short	(.L_84 - .L_83)
.L_83:
        /*0004*/ 	.word	0x00000082


	//----- nvinfo : EIATTR_SPARSE_MMA_MASK
	.align		4
.L_84:
        /*0008*/ 	.byte	0x03, 0x50
        /*000a*/ 	.short	0x0000


	//----- nvinfo : EIATTR_MAXREG_COUNT
	.align		4
        /*000c*/ 	.byte	0x03, 0x1b
        /*000e*/ 	.short	0x00ff


	//----- nvinfo : EIATTR_EXTERNS
	.align		4
        /*0010*/ 	.byte	0x04, 0x0f
        /*0012*/ 	.short	(.L_86 - .L_85)


	//   ....[0]....
	.align		4
.L_85:
        /*0014*/ 	.word	index@(vprintf)


	//----- nvinfo : EIATTR_MERCURY_ISA_VERSION
	.align		4
.L_86:
        /*0018*/ 	.byte	0x03, 0x5f
        /*001a*/ 	.short	0x0101


	//----- nvinfo : EIATTR_VRC_CTA_INIT_COUNT
	.align		4
        /*001c*/ 	.byte	0x02, 0x4a
	.zero		1
	.zero		1


	//----- nvinfo : EIATTR_SYSCALL_OFFSETS
	.align		4
        /*0020*/ 	.byte	0x04, 0x46
        /*0022*/ 	.short	(.L_88 - .L_87)


	//   ....[0]....
.L_87:
        /*0024*/ 	.word	0x00000140


	//----- nvinfo : EIATTR_EXIT_INSTR_OFFSETS
	.align		4
.L_88:
        /*0028*/ 	.byte	0x04, 0x1c
        /*002a*/ 	.short	(.L_90 - .L_89)


	//   ....[0]....
.L_89:
        /*002c*/ 	.word	0x000000b0


	//   ....[1]....
        /*0030*/ 	.word	0x00000150


	//----- nvinfo : EIATTR_CRS_STACK_SIZE
	.align		4
.L_90:
        /*0034*/ 	.byte	0x04, 0x1e
        /*0036*/ 	.short	(.L_92 - .L_91)
.L_91:
        /*0038*/ 	.word	0x00000000


	//----- nvinfo : EIATTR_SW_WAR
	.align		4
.L_92:
        /*003c*/ 	.byte	0x04, 0x36
        /*003e*/ 	.short	(.L_94 - .L_93)
.L_93:
        /*0040*/ 	.word	0x00000008
.L_94:


//--------------------- .nv.callgraph             --------------------------
	.section	.nv.callgraph,"",@"SHT_CUDA_CALLGRAPH"
	.align	4
	.sectionentsize	8
	.align		4
        /*0000*/ 	.word	0x00000000
	.align		4
        /*0004*/ 	.word	0xffffffff
	.align		4
        /*0008*/ 	.word	index@(_Z17print3DThreadInfov)
	.align		4
        /*000c*/ 	.word	index@(vprintf)
	.align		4
        /*0010*/ 	.word	index@(_Z17print2DThreadInfov)
	.align		4
        /*0014*/ 	.word	index@(vprintf)
	.align		4
        /*0018*/ 	.word	index@(_Z17print1DThreadInfov)
	.align		4
        /*001c*/ 	.word	index@(vprintf)
	.align		4
        /*0020*/ 	.word	0x00000000
	.align		4
        /*0024*/ 	.word	0xfffffffe
	.align		4
        /*0028*/ 	.word	0x00000000
	.align		4
        /*002c*/ 	.word	0xfffffffd
	.align		4
        /*0030*/ 	.word	0x00000000
	.align		4
        /*0034*/ 	.word	0xfffffffc


//--------------------- .nv.constant4             --------------------------
	.section	.nv.constant4,"a",@progbits
	.align	8
	.align		8
.nv.constant4:
        /*0000*/ 	.dword	$str
	.align		8
        /*0008*/ 	.dword	$str$1
	.align		8
        /*0010*/ 	.dword	$str$2
	.align		8
        /*0018*/ 	.dword	vprintf


//--------------------- .text._Z12threadIdQuizPi  --------------------------
	.section	.text._Z12threadIdQuizPi,"ax",@progbits
	.align	128
        .global         _Z12threadIdQuizPi
        .type           _Z12threadIdQuizPi,@function
        .size           _Z12threadIdQuizPi,(.L_x_8 - _Z12threadIdQuizPi)
        .other          _Z12threadIdQuizPi,@"STO_CUDA_ENTRY STV_DEFAULT"
_Z12threadIdQuizPi:
.text._Z12threadIdQuizPi:
[----:B------:R-:W-:Y:S01]  /*0000*/  LDC R1, c[0x0][0x37c] ;  /* 0x0000df00ff017b82 */ /* 0x000fe20000000800 */
[----:B------:R-:W0:Y:S07]  /*0010*/  S2R R0, SR_TID.X ;  /* 0x0000000000007919 */ /* 0x000e2e0000002100 */
[----:B------:R-:W0:Y:S08]  /*0020*/  S2UR UR4, SR_CTAID.X ;  /* 0x00000000000479c3 */ /* 0x000e300000002500 */
[----:B------:R-:W0:Y:S02]  /*0030*/  LDC R5, c[0x0][0x360] ;  /* 0x0000d800ff057b82 */ /* 0x000e240000000800 */
[----:B0-----:R-:W-:-:S05]  /*0040*/  IMAD R5, R5, UR4, R0 ;  /* 0x0000000405057c24 */ /* 0x001fca000f8e0200 */
[----:B------:R-:W-:-:S13]  /*0050*/  ISETP.GT.AND P0, PT, R5, 0x13, PT ;  /* 0x000000130500780c */ /* 0x000fda0003f04270 */
[----:B------:R-:W-:Y:S05]  /*0060*/  @P0 EXIT ;  /* 0x000000000000094d */ /* 0x000fea0003800000 */
[----:B------:R-:W0:Y:S01]  /*0070*/  LDC.64 R2, c[0x0][0x380] ;  /* 0x0000e000ff027b82 */ /* 0x000e220000000a00 */
[----:B------:R-:W1:Y:S01]  /*0080*/  LDCU.64 UR4, c[0x0][0x358] ;  /* 0x00006b00ff0477ac */ /* 0x000e620008000a00 */
[----:B0-----:R-:W-:-:S05]  /*0090*/  IMAD.WIDE R2, R5, 0x4, R2 ;  /* 0x0000000405027825 */ /* 0x001fca00078e0202 */
[----:B-1----:R-:W-:Y:S01]  /*00a0*/  STG.E desc[UR4][R2.64], R5 ;  /* 0x0000000502007986 */ /* 0x002fe2000c101904 */
[----:B------:R-:W-:Y:S05]  /*00b0*/  EXIT ;  /* 0x000000000000794d */ /* 0x000fea0003800000 */
.L_x_0:
[----:B------:R-:W-:-:S00]  /*00c0*/  BRA `(.L_x_0) ;  /* 0xfffffffc00fc7947 */ /* 0x000fc0000383ffff */
[----:B------:R-:W-:-:S00]  /*00d0*/  NOP ;  /* 0x0000000000007918 */ /* 0x000fc00000000000 */
        /* <DEDUP_REMOVED lines=10> */
.L_x_8:


//--------------------- .text._Z9vectorAddPfS_S_i --------------------------
	.section	.text._Z9vectorAddPfS_S_i,"ax",@progbits
	.align	128
        .global         _Z9vectorAddPfS_S_i
        .type           _Z9vectorAddPfS_S_i,@function
        .size           _Z9vectorAddPfS_S_i,(.L_x_9 - _Z9vectorAddPfS_S_i)
        .other          _Z9vectorAddPfS_S_i,@"STO_CUDA_ENTRY STV_DEFAULT"
_Z9vectorAddPfS_S_i:
.text._Z9vectorAddPfS_S_i:
[----:B------:R-:W-:Y:S01]  /*0000*/  LDC R1, c[0x0][0x37c] ;  /* 0x0000df00ff017b82 */ /* 0x000fe20000000800 */
[----:B------:R-:W0:Y:S07]  /*0010*/  S2R R0, SR_TID.X ;  /* 0x0000000000007919 */ /* 0x000e2e0000002100 */
[----:B------:R-:W0:Y:S01]  /*0020*/  S2UR UR4, SR_CTAID.X ;  /* 0x00000000000479c3 */ /* 0x000e220000002500 */
[----:B------:R-:W1:Y:S07]  /*0030*/  LDCU UR5, c[0x0][0x398] ;  /* 0x00007300ff0577ac */ /* 0x000e6e0008000800 */
[----:B------:R-:W0:Y:S02]  /*0040*/  LDC R9, c[0x0][0x360] ;  /* 0x0000d800ff097b82 */ /* 0x000e240000000800 */
[----:B0-----:R-:W-:-:S05]  /*0050*/  IMAD R9, R9, UR4, R0 ;  /* 0x0000000409097c24 */ /* 0x001fca000f8e0200 */
[----:B-1----:R-:W-:-:S13]  /*0060*/  ISETP.GE.AND P0, PT, R9, UR5, PT ;  /* 0x0000000509007c0c */ /* 0x002fda000bf06270 */
[----:B------:R-:W-:Y:S05]  /*0070*/  @P0 EXIT ;  /* 0x000000000000094d */ /* 0x000fea0003800000 */
[----:B------:R-:W0:Y:S01]  /*0080*/  LDC.64 R2, c[0x0][0x380] ;  /* 0x0000e000ff027b82 */ /* 0x000e220000000a00 */
[----:B------:R-:W1:Y:S07]  /*0090*/  LDCU.64 UR4, c[0x0][0x358] ;  /* 0x00006b00ff0477ac */ /* 0x000e6e0008000a00 */
[----:B------:R-:W2:Y:S08]  /*00a0*/  LDC.64 R4, c[0x0][0x388] ;  /* 0x0000e200ff047b82 */ /* 0x000eb00000000a00 */
[----:B------:R-:W3:Y:S01]  /*00b0*/  LDC.64 R6, c[0x0][0x390] ;  /* 0x0000e400ff067b82 */ /* 0x000ee20000000a00 */
[----:B0-----:R-:W-:-:S06]  /*00c0*/  IMAD.WIDE R2, R9, 0x4, R2 ;  /* 0x0000000409027825 */ /* 0x001fcc00078e0202 */
[----:B-1----:R-:W4:Y:S01]  /*00d0*/  LDG.E R2, desc[UR4][R2.64] ;  /* 0x0000000402027981 */ /* 0x002f22000c1e1900 */
[----:B--2---:R-:W-:-:S06]  /*00e0*/  IMAD.WIDE R4, R9, 0x4, R4 ;  /* 0x0000000409047825 */ /* 0x004fcc00078e0204 */
[----:B------:R-:W4:Y:S01]  /*00f0*/  LDG.E R5, desc[UR4][R4.64] ;  /* 0x0000000404057981 */ /* 0x000f22000c1e1900 */
[----:B---3--:R-:W-:-:S04]  /*0100*/  IMAD.WIDE R6, R9, 0x4, R6 ;  /* 0x0000000409067825 */ /* 0x008fc800078e0206 */
[----:B----4-:R-:W-:-:S05]  /*0110*/  FADD R9, R2, R5 ;  /* 0x0000000502097221 */ /* 0x010fca0000000000 */
[----:B------:R-:W-:Y:S01]  /*0120*/  STG.E desc[UR4][R6.64], R9 ;  /* 0x0000000906007986 */ /* 0x000fe2000c101904 */
[----:B------:R-:W-:Y:S05]  /*0130*/  EXIT ;  /* 0x000000000000794d */ /* 0x000fea0003800000 */
.L_x_1:
        /* <DEDUP_REMOVED lines=12> */
.L_x_9:


//--------------------- .text._Z17print3DThreadInfov --------------------------
	.section	.text._Z17print3DThreadInfov,"ax",@progbits
	.align	128
        .global         _Z17print3DThreadInfov
        .type           _Z17print3DThreadInfov,@function
        .size           _Z17print3DThreadInfov,(.L_x_10 - _Z17print3DThreadInfov)
        .other          _Z17print3DThreadInfov,@"STO_CUDA_ENTRY STV_DEFAULT"
_Z17print3DThreadInfov:
.text._Z17print3DThreadInfov:
[----:B------:R-:W0:Y:S01]  /*0000*/  LDC R1, c[0x0][0x37c] ;  /* 0x0000df00ff017b82 */ /* 0x000e220000000800 */
[----:B------:R-:W1:Y:S01]  /*0010*/  S2R R13, SR_CTAID.Y ;  /* 0x00000000000d7919 */ /* 0x000e620000002600 */
[----:B------:R-:W2:Y:S01]  /*0020*/  LDCU UR7, c[0x0][0x2fc] ;  /* 0x00005f80ff0777ac */ /* 0x000ea20008000800 */
[----:B0-----:R-:W-:Y:S01]  /*0030*/  IADD3 R1, PT, PT, R1, -0x28, RZ ;  /* 0xffffffd801017810 */ /* 0x001fe20007ffe0ff */
[----:B------:R-:W1:Y:S01]  /*0040*/  S2R R14, SR_TID.Y ;  /* 0x00000000000e7919 */ /* 0x000e620000002200 */
[----:B------:R-:W0:Y:S01]  /*0050*/  LDCU UR8, c[0x0][0x360] ;  /* 0x00006c00ff0877ac */ /* 0x000e220008000800 */
[----:B------:R-:W3:Y:S01]  /*0060*/  S2R R16, SR_CTAID.Z ;  /* 0x0000000000107919 */ /* 0x000ee20000002700 */
[----:B------:R-:W1:Y:S01]  /*0070*/  LDCU UR9, c[0x0][0x364] ;  /* 0x00006c80ff0977ac */ /* 0x000e620008000800 */
[----:B------:R-:W3:Y:S01]  /*0080*/  S2R R15, SR_TID.Z ;  /* 0x00000000000f7919 */ /* 0x000ee20000002300 */
[----:B------:R-:W3:Y:S01]  /*0090*/  LDCU UR10, c[0x0][0x368] ;  /* 0x00006d00ff0a77ac */ /* 0x000ee20008000800 */
[----:B------:R-:W4:Y:S01]  /*00a0*/  S2R R12, SR_CTAID.X ;  /* 0x00000000000c7919 */ /* 0x000f220000002500 */
[----:B------:R-:W0:Y:S01]  /*00b0*/  LDCU UR4, c[0x0][0x370] ;  /* 0x00006e00ff0477ac */ /* 0x000e220008000800 */
[----:B------:R-:W4:Y:S01]  /*00c0*/  S2R R17, SR_TID.X ;  /* 0x0000000000117919 */ /* 0x000f220000002100 */
[----:B------:R-:W5:Y:S01]  /*00d0*/  LDCU UR5, c[0x0][0x374] ;  /* 0x00006e80ff0577ac */ /* 0x000f620008000800 */
[----:B------:R-:W2:Y:S01]  /*00e0*/  LDCU UR6, c[0x0][0x2f8] ;  /* 0x00005f00ff0677ac */ /* 0x000ea20008000800 */
[----:B0-----:R-:W-:Y:S01]  /*00f0*/  UIMAD UR4, UR8, UR4, URZ ;  /* 0x00000004080472a4 */ /* 0x001fe2000f8e02ff */
[----:B-1----:R-:W-:Y:S01]  /*0100*/  IMAD R3, R13, UR9, R14 ;  /* 0x000000090d037c24 */ /* 0x002fe2000f8e020e */
[----:B-----5:R-:W-:Y:S01]  /*0110*/  UIMAD UR5, UR9, UR5, URZ ;  /* 0x00000005090572a4 */ /* 0x020fe2000f8e02ff */
[----:B--2---:R-:W-:Y:S01]  /*0120*/  IADD3 R6, P1, PT, R1, UR6, RZ ;  /* 0x0000000601067c10 */ /* 0x004fe2000ff3e0ff */
[----:B---3--:R-:W-:-:S03]  /*0130*/  IMAD R8, R16, UR10, R15 ;  /* 0x0000000a10087c24 */ /* 0x008fc6000f8e020f */
[----:B------:R-:W-:Y:S01]  /*0140*/  IADD3.X R7, PT, PT, RZ, UR7, RZ, P1, !PT ;  /* 0x00000007ff077c10 */ /* 0x000fe20008ffe4ff */
[----:B------:R-:W-:Y:S02]  /*0150*/  IMAD R9, R8, UR5, R3 ;  /* 0x0000000508097c24 */ /* 0x000fe4000f8e0203 */
[----:B----4-:R-:W-:-:S04]  /*0160*/  IMAD R2, R12, UR8, R17 ;  /* 0x000000080c027c24 */ /* 0x010fc8000f8e0211 */
[----:B------:R-:W-:-:S05]  /*0170*/  IMAD R9, R9, UR4, R2 ;  /* 0x0000000409097c24 */ /* 0x000fca000f8e0202 */
[----:B------:R-:W-:-:S13]  /*0180*/  ISETP.GT.AND P0, PT, R9, 0x9, PT ;  /* 0x000000090900780c */ /* 0x000fda0003f04270 */
[----:B------:R-:W-:Y:S05]  /*0190*/  @P0 EXIT ;  /* 0x000000000000094d */ /* 0x000fea0003800000 */
[----:B------:R-:W-:Y:S01]  /*01a0*/  MOV R0, 0x18 ;  /* 0x0000001800007802 */ /* 0x000fe20000000f00 */
[----:B------:R0:W-:Y:S01]  /*01b0*/  STL.64 [R1], R12 ;  /* 0x0000000c01007387 */ /* 0x0001e20000100a00 */
[----:B------:R-:W1:Y:S02]  /*01c0*/  LDCU.64 UR4, c[0x4][0x10] ;  /* 0x01000200ff0477ac */ /* 0x000e640008000a00 */
[----:B------:R0:W2:Y:S01]  /*01d0*/  LDC.64 R10, c[0x4][R0] ;  /* 0x01000000000a7b82 */ /* 0x0000a20000000a00 */
[----:B------:R0:W-:Y:S04]  /*01e0*/  STL.64 [R1+0x8], R16 ;  /* 0x0000081001007387 */ /* 0x0001e80000100a00 */
[----:B------:R0:W-:Y:S04]  /*01f0*/  STL.64 [R1+0x10], R14 ;  /* 0x0000100e01007387 */ /* 0x0001e80000100a00 */
[----:B------:R0:W-:Y:S04]  /*0200*/  STL.64 [R1+0x18], R2 ;  /* 0x0000180201007387 */ /* 0x0001e80000100a00 */
[----:B------:R0:W-:Y:S01]  /*0210*/  STL.64 [R1+0x20], R8 ;  /* 0x0000200801007387 */ /* 0x0001e20000100a00 */
[----:B-1----:R-:W-:-:S02]  /*0220*/  MOV R4, UR4 ;  /* 0x0000000400047c02 */ /* 0x002fc40008000f00 */
[----:B------:R-:W-:-:S07]  /*0230*/  MOV R5, UR5 ;  /* 0x0000000500057c02 */ /* 0x000fce0008000f00 */
[----:B------:R-:W-:-:S07]  /*0240*/  LEPC R20, `(.L_x_2) ;  /* 0x000000001014794e */ /* 0x000fce0000000000 */
[----:B0-2---:R-:W-:Y:S05]  /*0250*/  CALL.ABS.NOINC R10 ;  /* 0x000000000a007343 */ /* 0x005fea0003c00000 */
.L_x_2:
[----:B------:R-:W-:Y:S05]  /*0260*/  EXIT ;  /* 0x000000000000794d */ /* 0x000fea0003800000 */
.L_x_3:
        /* <DEDUP_REMOVED lines=9> */
.L_x_10:


//--------------------- .text._Z17print2DThreadInfov --------------------------
	.section	.text._Z17print2DThreadInfov,"ax",@progbits
	.align	128
        .global         _Z17print2DThreadInfov
        .type           _Z17print2DThreadInfov,@function
        .size           _Z17print2DThreadInfov,(.L_x_11 - _Z17print2DThreadInfov)
        .other          _Z17print2DThreadInfov,@"STO_CUDA_ENTRY STV_DEFAULT"
_Z17print2DThreadInfov:
.text._Z17print2DThreadInfov:
[----:B------:R-:W0:Y:S01]  /*0000*/  LDC R1, c[0x0][0x37c] ;  /* 0x0000df00ff017b82 */ /* 0x000e220000000800 */
[----:B------:R-:W1:Y:S01]  /*0010*/  S2R R10, SR_CTAID.X ;  /* 0x00000000000a7919 */ /* 0x000e620000002500 */
[----:B------:R-:W2:Y:S01]  /*0020*/  LDCU UR6, c[0x0][0x2fc] ;  /* 0x00005f80ff0677ac */ /* 0x000ea20008000800 */
[----:B0-----:R-:W-:Y:S01]  /*0030*/  VIADD R1, R1, 0xffffffe0 ;  /* 0xffffffe001017836 */ /* 0x001fe20000000000 */
[----:B------:R-:W1:Y:S01]  /*0040*/  S2R R12, SR_TID.X ;  /* 0x00000000000c7919 */ /* 0x000e620000002100 */
[----:B------:R-:W0:Y:S01]  /*0050*/  LDCU UR7, c[0x0][0x360] ;  /* 0x00006c00ff0777ac */ /* 0x000e220008000800 */
[----:B------:R-:W3:Y:S01]  /*0060*/  S2R R11, SR_CTAID.Y ;  /* 0x00000000000b7919 */ /* 0x000ee20000002600 */
[----:B------:R-:W3:Y:S01]  /*0070*/  LDCU UR8, c[0x0][0x364] ;  /* 0x00006c80ff0877ac */ /* 0x000ee20008000800 */
[----:B------:R-:W3:Y:S01]  /*0080*/  S2R R13, SR_TID.Y ;  /* 0x00000000000d7919 */ /* 0x000ee20000002200 */
[----:B------:R-:W0:Y:S01]  /*0090*/  LDCU UR4, c[0x0][0x370] ;  /* 0x00006e00ff0477ac */ /* 0x000e220008000800 */
[----:B------:R-:W4:Y:S01]  /*00a0*/  LDCU UR5, c[0x0][0x2f8] ;  /* 0x00005f00ff0577ac */ /* 0x000f220008000800 */
[----:B0-----:R-:W-:Y:S01]  /*00b0*/  UIMAD UR4, UR7, UR4, URZ ;  /* 0x00000004070472a4 */ /* 0x001fe2000f8e02ff */
[----:B----4-:R-:W-:Y:S01]  /*00c0*/  IADD3 R6, P1, PT, R1, UR5, RZ ;  /* 0x0000000501067c10 */ /* 0x010fe2000ff3e0ff */
[----:B-1----:R-:W-:-:S04]  /*00d0*/  IMAD R2, R10, UR7, R12 ;  /* 0x000000070a027c24 */ /* 0x002fc8000f8e020c */
[----:B--2---:R-:W-:Y:S02]  /*00e0*/  IMAD.X R7, RZ, RZ, UR6, P1 ;  /* 0x00000006ff077e24 */ /* 0x004fe400088e06ff */
[----:B---3--:R-:W-:-:S04]  /*00f0*/  IMAD R3, R11, UR8, R13 ;  /* 0x000000080b037c24 */ /* 0x008fc8000f8e020d */
[----:B------:R-:W-:-:S05]  /*0100*/  IMAD R0, R3, UR4, R2 ;  /* 0x0000000403007c24 */ /* 0x000fca000f8e0202 */
[----:B------:R-:W-:-:S13]  /*0110*/  ISETP.GT.AND P0, PT, R0, 0x9, PT ;  /* 0x000000090000780c */ /* 0x000fda0003f04270 */
[----:B------:R-:W-:Y:S05]  /*0120*/  @P0 EXIT ;  /* 0x000000000000094d */ /* 0x000fea0003800000 */
[----:B------:R-:W-:Y:S01]  /*0130*/  MOV R8, 0x18 ;  /* 0x0000001800087802 */ /* 0x000fe20000000f00 */
[----:B------:R0:W-:Y:S01]  /*0140*/  STL.64 [R1], R10 ;  /* 0x0000000a01007387 */ /* 0x0001e20000100a00 */
[----:B------:R-:W1:Y:S03]  /*0150*/  LDCU.64 UR4, c[0x4][0x8] ;  /* 0x01000100ff0477ac */ /* 0x000e660008000a00 */
[----:B------:R0:W-:Y:S01]  /*0160*/  STL.64 [R1+0x8], R12 ;  /* 0x0000080c01007387 */ /* 0x0001e20000100a00 */
[----:B------:R-:W2:Y:S03]  /*0170*/  LDC.64 R8, c[0x4][R8] ;  /* 0x0100000008087b82 */ /* 0x000ea60000000a00 */
[----:B------:R0:W-:Y:S04]  /*0180*/  STL.64 [R1+0x10], R2 ;  /* 0x0000100201007387 */ /* 0x0001e80000100a00 */
[----:B------:R0:W-:Y:S01]  /*0190*/  STL [R1+0x18], R0 ;  /* 0x0000180001007387 */ /* 0x0001e20000100800 */
[----:B-1----:R-:W-:-:S02]  /*01a0*/  MOV R4, UR4 ;  /* 0x0000000400047c02 */ /* 0x002fc40008000f00 */
[----:B------:R-:W-:-:S07]  /*01b0*/  MOV R5, UR5 ;  /* 0x0000000500057c02 */ /* 0x000fce0008000f00 */
[----:B------:R-:W-:-:S07]  /*01c0*/  LEPC R20, `(.L_x_4) ;  /* 0x000000001014794e */ /* 0x000fce0000000000 */
[----:B0-2---:R-:W-:Y:S05]  /*01d0*/  CALL.ABS.NOINC R8 ;  /* 0x0000000008007343 */ /* 0x005fea0003c00000 */
.L_x_4:
[----:B------:R-:W-:Y:S05]  /*01e0*/  EXIT ;  /* 0x000000000000794d */ /* 0x000fea0003800000 */
.L_x_5:
        /* <DEDUP_REMOVED lines=9> */
.L_x_11:


//--------------------- .text._Z17print1DThreadInfov --------------------------
	.section	.text._Z17print1DThreadInfov,"ax",@progbits
	.align	128
        .global         _Z17print1DThreadInfov
        .type           _Z17print1DThreadInfov,@function
        .size           _Z17print1DThreadInfov,(.L_x_12 - _Z17print1DThreadInfov)
        .other          _Z17print1DThreadInfov,@"STO_CUDA_ENTRY STV_DEFAULT"
_Z17print1DThreadInfov:
.text._Z17print1DThreadInfov:
[----:B------:R-:W0:Y:S01]  /*0000*/  LDC R1, c[0x0][0x37c] ;  /* 0x0000df00ff017b82 */ /* 0x000e220000000800 */
[----:B------:R-:W1:Y:S01]  /*0010*/  S2R R8, SR_CTAID.X ;  /* 0x0000000000087919 */ /* 0x000e620000002500 */
[----:B------:R-:W2:Y:S01]  /*0020*/  LDCU UR5, c[0x0][0x2fc] ;  /* 0x00005f80ff0577ac */ /* 0x000ea20008000800 */
[----:B0-----:R-:W-:Y:S01]  /*0030*/  VIADD R1, R1, 0xfffffff0 ;  /* 0xfffffff001017836 */ /* 0x001fe20000000000 */
[----:B------:R-:W1:Y:S01]  /*0040*/  S2R R9, SR_TID.X ;  /* 0x0000000000097919 */ /* 0x000e620000002100 */
[----:B------:R-:W1:Y:S01]  /*0050*/  LDCU UR6, c[0x0][0x360] ;  /* 0x00006c00ff0677ac */ /* 0x000e620008000800 */
[----:B------:R-:W0:Y:S02]  /*0060*/  LDCU UR4, c[0x0][0x2f8] ;  /* 0x00005f00ff0477ac */ /* 0x000e240008000800 */
[----:B0-----:R-:W-:-:S05]  /*0070*/  IADD3 R6, P1, PT, R1, UR4, RZ ;  /* 0x0000000401067c10 */ /* 0x001fca000ff3e0ff */
[----:B--2---:R-:W-:Y:S02]  /*0080*/  IMAD.X R7, RZ, RZ, UR5, P1 ;  /* 0x00000005ff077e24 */ /* 0x004fe400088e06ff */
[----:B-1----:R-:W-:-:S05]  /*0090*/  IMAD R0, R8, UR6, R9 ;  /* 0x0000000608007c24 */ /* 0x002fca000f8e0209 */
[----:B------:R-:W-:-:S13]  /*00a0*/  ISETP.GT.AND P0, PT, R0, 0x9, PT ;  /* 0x000000090000780c */ /* 0x000fda0003f04270 */
[----:B------:R-:W-:Y:S05]  /*00b0*/  @P0 EXIT ;  /* 0x000000000000094d */ /* 0x000fea0003800000 */
[----:B------:R-:W-:Y:S01]  /*00c0*/  MOV R2, 0x18 ;  /* 0x0000001800027802 */ /* 0x000fe20000000f00 */
[----:B------:R0:W-:Y:S01]  /*00d0*/  STL.64 [R1], R8 ;  /* 0x0000000801007387 */ /* 0x0001e20000100a00 */
[----:B------:R-:W1:Y:S03]  /*00e0*/  LDCU.64 UR4, c[0x4][URZ] ;  /* 0x01000000ff0477ac */ /* 0x000e660008000a00 */
[----:B------:R0:W-:Y:S01]  /*00f0*/  STL [R1+0x8], R0 ;  /* 0x0000080001007387 */ /* 0x0001e20000100800 */
[----:B------:R-:W2:Y:S01]  /*0100*/  LDC.64 R2, c[0x4][R2] ;  /* 0x0100000002027b82 */ /* 0x000ea20000000a00 */
[----:B-1----:R-:W-:Y:S01]  /*0110*/  MOV R4, UR4 ;  /* 0x0000000400047c02 */ /* 0x002fe20008000f00 */
[----:B0-----:R-:W-:-:S07]  /*0120*/  IMAD.U32 R5, RZ, RZ, UR5 ;  /* 0x00000005ff057e24 */ /* 0x001fce000f8e00ff */
[----:B------:R-:W-:-:S07]  /*0130*/  LEPC R20, `(.L_x_6) ;  /* 0x000000001014794e */ /* 0x000fce0000000000 */
[----:B--2---:R-:W-:Y:S05]  /*0140*/  CALL.ABS.NOINC R2 ;  /* 0x0000000002007343 */ /* 0x004fea0003c00000 */
.L_x_6:
[----:B------:R-:W-:Y:S05]  /*0150*/  EXIT ;  /* 0x000000000000794d */ /* 0x000fea0003800000 */
.L_x_7:
        /* <DEDUP_REMOVED lines=10> */
.L_x_12:


//--------------------- .nv.global.init           --------------------------
	.section	.nv.global.init,"aw",@progbits
.nv.global.init:
	.type		$str,@object
	.size		$str,($str$1 - $str)
$str:
        /*0000*/ 	.byte	0x42, 0x6c, 0x6f, 0x63, 0x6b, 0x20, 0x25, 0x64, 0x2c, 0x20, 0x54, 0x68, 0x72, 0x65, 0x61, 0x64
        /*0010*/ 	.byte	0x20, 0x25, 0x64, 0x20, 0x3d, 0x3e, 0x20, 0x47, 0x6c, 0x6f, 0x62, 0x61, 0x6c, 0x20, 0x54, 0x68
        /*0020*/ 	.byte	0x72, 0x65, 0x61, 0x64, 0x20, 0x49, 0x44, 0x3a, 0x20, 0x25, 0x64, 0x0a, 0x00
	.type		$str$1,@object
	.size		$str$1,($str$2 - $str$1)
$str$1:
        /*002d*/ 	.byte	0x42, 0x6c, 0x6f, 0x63, 0x6b, 0x28, 0x25, 0x64, 0x2c, 0x25, 0x64, 0x29, 0x20, 0x54, 0x68, 0x72
        /*003d*/ 	.byte	0x65, 0x61, 0x64, 0x28, 0x25, 0x64, 0x2c, 0x25, 0x64, 0x29, 0x20, 0x3d, 0x3e, 0x20, 0x47, 0x6c
        /*004d*/ 	.byte	0x6f, 0x62, 0x61, 0x6c, 0x28, 0x25, 0x64, 0x2c, 0x25, 0x64, 0x29, 0x20, 0x3d, 0x3e, 0x20, 0x4c
        /*005d*/ 	.byte	0x69, 0x6e, 0x65, 0x61, 0x72, 0x3a, 0x20, 0x25, 0x64, 0x0a, 0x00
	.type		$str$2,@object
	.size		$str$2,(.L_2 - $str$2)
$str$2:
        /*0068*/ 	.byte	0x42, 0x6c, 0x6f, 0x63, 0x6b, 0x28, 0x25, 0x64, 0x2c, 0x25, 0x64, 0x2c, 0x25, 0x64, 0x29, 0x20
        /*0078*/ 	.byte	0x54, 0x68, 0x72, 0x65, 0x61, 0x64, 0x28, 0x25, 0x64, 0x2c, 0x25, 0x64, 0x2c, 0x25, 0x64, 0x29
        /*0088*/ 	.byte	0x20, 0x3d, 0x3e, 0x20, 0x47, 0x6c, 0x6f, 0x62, 0x61, 0x6c, 0x28, 0x25, 0x64, 0x2c, 0x25, 0x64
        /*0098*/ 	.byte	0x2c, 0x25, 0x64, 0x29, 0x20, 0x3d, 0x3e, 0x20, 0x4c, 0x69, 0x6e, 0x65, 0x61, 0x72, 0x3a, 0x20
        /*00a8*/ 	.byte	0x25, 0x64, 0x0a, 0x00
.L_2:


//--------------------- .nv.shared.reserved.0     --------------------------
	.section	.nv.shared.reserved.0,"aw",@nobits
	.weak		__nv_reservedSMEM_offset_0_alias
	.size		__nv_reservedSMEM_offset_0_alias, 0, 64
	.other		__nv_reservedSMEM_offset_0_alias,@"STO_CUDA_RESERVED_SHARED STV_DEFAULT"
__nv_reservedSMEM_offset_0_alias:
	.zero		0
	.zero		64


//--------------------- .nv.constant0._Z12threadIdQuizPi --------------------------
	.section	.nv.constant0._Z12threadIdQuizPi,"a",@progbits
	.sectionflags	@""
	.align	4
.nv.constant0._Z12threadIdQuizPi:
	.zero		904


//--------------------- .nv.constant0._Z9vectorAddPfS_S_i --------------------------
	.section	.nv.constant0._Z9vectorAddPfS_S_i,"a",@progbits
	.sectionflags	@""
	.align	4
.nv.constant0._Z9vectorAddPfS_S_i:
	.zero		924


//--------------------- .nv.constant0._Z17print3DThreadInfov --------------------------
	.section	.nv.constant0._Z17print3DThreadInfov,"a",@progbits
	.sectionflags	@""
	.align	4
.nv.constant0._Z17print3DThreadInfov:
	.zero		896


//--------------------- .nv.constant0._Z17print2DThreadInfov --------------------------
	.section	.nv.constant0._Z17print2DThreadInfov,"a",@progbits
	.sectionflags	@""
	.align	4
.nv.constant0._Z17print2DThreadInfov:
	.zero		896


//--------------------- .nv.constant0._Z17print1DThreadInfov --------------------------
	.section	.nv.constant0._Z17print1DThreadInfov,"a",@progbits
	.sectionflags	@""
	.align	4
.nv.constant0._Z17print1DThreadInfov:
	.zero		896


//--------------------- SYMBOLS --------------------------

	.type		.nv.reservedSmem.offset0,@object
	.size		.nv.reservedSmem.offset0,0x4
	.type		vprintf,@function
